//
// Generated by NVIDIA NVVM Compiler
//
// Compiler Build ID: CL-36424714
// Cuda compilation tools, release 13.0, V13.0.88
// Based on NVVM 20.0.0
//

.version 9.0
.target sm_100
.address_size 64

	// .globl	do_cuda_stuff_kernel

.visible .entry do_cuda_stuff_kernel(
	.param .u32 do_cuda_stuff_kernel_param_0,
	.param .u64 .ptr .align 1 do_cuda_stuff_kernel_param_1,
	.param .u64 .ptr .align 1 do_cuda_stuff_kernel_param_2,
	.param .f32 do_cuda_stuff_kernel_param_3
)
{
	.reg .pred 	%p<7>;
	.reg .b16 	%rs<6>;
	.reg .b32 	%r<46>;
	.reg .b32 	%f<12>;
	.reg .b64 	%rd<23>;

	ld.param.u32 	%r12, [do_cuda_stuff_kernel_param_0];
	ld.param.u64 	%rd3, [do_cuda_stuff_kernel_param_1];
	ld.param.u64 	%rd4, [do_cuda_stuff_kernel_param_2];
	ld.param.f32 	%f1, [do_cuda_stuff_kernel_param_3];
	cvta.to.global.u64 	%rd1, %rd4;
	cvta.to.global.u64 	%rd2, %rd3;
	mov.u32 	%r13, %ctaid.x;
	mov.u32 	%r14, %ntid.x;
	mov.u32 	%r15, %tid.x;
	mad.lo.s32 	%r44, %r13, %r14, %r15;
	mov.u32 	%r16, %nctaid.x;
	mul.lo.s32 	%r2, %r14, %r16;
	setp.ge.s32 	%p1, %r44, %r12;
	@%p1 bra 	$L__BB0_7;
	add.s32 	%r17, %r44, %r2;
	max.s32 	%r18, %r12, %r17;
	setp.lt.s32 	%p2, %r17, %r12;
	selp.u32 	%r19, 1, 0, %p2;
	add.s32 	%r20, %r17, %r19;
	sub.s32 	%r21, %r18, %r20;
	div.u32 	%r22, %r21, %r2;
	add.s32 	%r3, %r22, %r19;
	and.b32  	%r23, %r3, 3;
	setp.eq.s32 	%p3, %r23, 3;
	@%p3 bra 	$L__BB0_4;
	add.s32 	%r24, %r3, 1;
	and.b32  	%r25, %r24, 3;
	neg.s32 	%r42, %r25;
$L__BB0_3:
	.pragma "nounroll";
	cvt.s64.s32 	%rd5, %r44;
	add.s64 	%rd6, %rd2, %rd5;
	ld.global.u8 	%rs1, [%rd6];
	cvt.rn.f32.u16 	%f2, %rs1;
	div.rn.f32 	%f3, %f2, %f1;
	cvt.rzi.s32.f32 	%r26, %f3;
	mul.wide.s32 	%rd7, %r26, 4;
	add.s64 	%rd8, %rd1, %rd7;
	ld.global.u32 	%r27, [%rd8];
	add.s32 	%r28, %r27, 1;
	st.global.u32 	[%rd8], %r28;
	add.s32 	%r44, %r44, %r2;
	add.s32 	%r42, %r42, 1;
	setp.ne.s32 	%p4, %r42, 0;
	@%p4 bra 	$L__BB0_3;
$L__BB0_4:
	setp.lt.u32 	%p5, %r3, 3;
	@%p5 bra 	$L__BB0_7;
	cvt.s64.s32 	%rd13, %r2;
	shl.b32 	%r41, %r2, 2;
$L__BB0_6:
	cvt.s64.s32 	%rd9, %r44;
	add.s64 	%rd10, %rd2, %rd9;
	ld.global.u8 	%rs2, [%rd10];
	cvt.rn.f32.u16 	%f4, %rs2;
	div.rn.f32 	%f5, %f4, %f1;
	cvt.rzi.s32.f32 	%r29, %f5;
	mul.wide.s32 	%rd11, %r29, 4;
	add.s64 	%rd12, %rd1, %rd11;
	ld.global.u32 	%r30, [%rd12];
	add.s32 	%r31, %r30, 1;
	st.global.u32 	[%rd12], %r31;
	add.s64 	%rd14, %rd10, %rd13;
	ld.global.u8 	%rs3, [%rd14];
	cvt.rn.f32.u16 	%f6, %rs3;
	div.rn.f32 	%f7, %f6, %f1;
	cvt.rzi.s32.f32 	%r32, %f7;
	mul.wide.s32 	%rd15, %r32, 4;
	add.s64 	%rd16, %rd1, %rd15;
	ld.global.u32 	%r33, [%rd16];
	add.s32 	%r34, %r33, 1;
	st.global.u32 	[%rd16], %r34;
	add.s64 	%rd17, %rd14, %rd13;
	ld.global.u8 	%rs4, [%rd17];
	cvt.rn.f32.u16 	%f8, %rs4;
	div.rn.f32 	%f9, %f8, %f1;
	cvt.rzi.s32.f32 	%r35, %f9;
	mul.wide.s32 	%rd18, %r35, 4;
	add.s64 	%rd19, %rd1, %rd18;
	ld.global.u32 	%r36, [%rd19];
	add.s32 	%r37, %r36, 1;
	st.global.u32 	[%rd19], %r37;
	add.s64 	%rd20, %rd17, %rd13;
	ld.global.u8 	%rs5, [%rd20];
	cvt.rn.f32.u16 	%f10, %rs5;
	div.rn.f32 	%f11, %f10, %f1;
	cvt.rzi.s32.f32 	%r38, %f11;
	mul.wide.s32 	%rd21, %r38, 4;
	add.s64 	%rd22, %rd1, %rd21;
	ld.global.u32 	%r39, [%rd22];
	add.s32 	%r40, %r39, 1;
	st.global.u32 	[%rd22], %r40;
	add.s32 	%r44, %r41, %r44;
	setp.lt.s32 	%p6, %r44, %r12;
	@%p6 bra 	$L__BB0_6;
$L__BB0_7:
	ret;

}


// ===== COMPILED SASS (sm_100) =====

	.target	sm_100

	.elftype	@"ET_EXEC"


//--------------------- .note.nv.tkinfo           --------------------------
	.section	.note.nv.tkinfo,"",@"SHT_NOTE"
	.sectionflags	@"SHF_NOTE_NV_TKINFO"
	.tkinfo
        /*0018*/ 	.word	0x00000002
        /*0030*/ 	.string	""
        /*0030*/ 	.string	"ptxas"
        /*0030*/ 	.string	"Cuda compilation tools, release 13.0, V13.0.88"
        /*0030*/ 	.string	"Build cuda_13.0.r13.0/compiler.36424714_0"
        /*0030*/ 	.string	"-arch sm_100 -m 64 "



//--------------------- .note.nv.cuinfo           --------------------------
	.section	.note.nv.cuinfo,"",@"SHT_NOTE"
	.sectionflags	@"SHF_NOTE_NV_CUINFO"
        /*0018*/ 	.short	0x0002
        /*001a*/ 	.short	0x0064
        /*001c*/ 	.short	0x0082
	.zero		2


//--------------------- .nv.info                  --------------------------
	.section	.nv.info,"",@"SHT_CUDA_INFO"
	.align	4


	//----- nvinfo : EIATTR_REGCOUNT
	.align		4
        /*0000*/ 	.byte	0x04, 0x2f
        /*0002*/ 	.short	(.L_1 - .L_0)
	.align		4
.L_0:
        /*0004*/ 	.word	index@(do_cuda_stuff_kernel)
        /*0008*/ 	.word	0x00000016


	//----- nvinfo : EIATTR_FRAME_SIZE
	.align		4
.L_1:
        /*000c*/ 	.byte	0x04, 0x11
        /*000e*/ 	.short	(.L_3 - .L_2)
	.align		4
.L_2:
        /*0010*/ 	.word	index@($__internal_0_$__cuda_sm3x_div_rn_noftz_f32_slowpath)
        /*0014*/ 	.word	0x00000000


	//----- nvinfo : EIATTR_FRAME_SIZE
	.align		4
.L_3:
        /*0018*/ 	.byte	0x04, 0x11
        /*001a*/ 	.short	(.L_5 - .L_4)
	.align		4
.L_4:
        /*001c*/ 	.word	index@(do_cuda_stuff_kernel)
        /*0020*/ 	.word	0x00000000


	//----- nvinfo : EIATTR_MIN_STACK_SIZE
	.align		4
.L_5:
        /*0024*/ 	.byte	0x04, 0x12
        /*0026*/ 	.short	(.L_7 - .L_6)
	.align		4
.L_6:
        /*0028*/ 	.word	index@(do_cuda_stuff_kernel)
        /*002c*/ 	.word	0x00000000
.L_7:


//--------------------- .nv.compat                --------------------------
	.section	.nv.compat,"",@"SHT_CUDA_COMPAT_INFO"
	.align	4
        /*0000*/ 	.byte	0x02, 0x09, 0x00, 0x00, 0x02, 0x02, 0x01, 0x00, 0x02, 0x05, 0x05, 0x00, 0x03, 0x07, 0x01, 0x01
        /*0010*/ 	.byte	0x02, 0x03, 0x00, 0x00, 0x02, 0x06, 0x01, 0x00, 0x04, 0x0b, 0x08, 0x00, 0x01, 0x00, 0x00, 0x00
        /*0020*/ 	.byte	0x00, 0x00, 0x00, 0x00


//--------------------- .nv.info.do_cuda_stuff_kernel --------------------------
	.section	.nv.info.do_cuda_stuff_kernel,"",@"SHT_CUDA_INFO"
	.sectionflags	@""
	.align	4


	//----- nvinfo : EIATTR_CUDA_API_VERSION
	.align		4
        /*0000*/ 	.byte	0x04, 0x37
        /*0002*/ 	.short	(.L_9 - .L_8)
.L_8:
        /*0004*/ 	.word	0x00000082


	//----- nvinfo : EIATTR_KPARAM_INFO
	.align		4
.L_9:
        /*0008*/ 	.byte	0x04, 0x17
        /*000a*/ 	.short	(.L_11 - .L_10)
.L_10:
        /*000c*/ 	.word	0x00000000
        /*0010*/ 	.short	0x0003
        /*0012*/ 	.short	0x0018
        /*0014*/ 	.byte	0x00, 0xf0, 0x11, 0x00


	//----- nvinfo : EIATTR_KPARAM_INFO
	.align		4
.L_11:
        /*0018*/ 	.byte	0x04, 0x17
        /*001a*/ 	.short	(.L_13 - .L_12)
.L_12:
        /*001c*/ 	.word	0x00000000
        /*0020*/ 	.short	0x0002
        /*0022*/ 	.short	0x0010
        /*0024*/ 	.byte	0x00, 0xf5, 0x21, 0x00


	//----- nvinfo : EIATTR_KPARAM_INFO
	.align		4
.L_13:
        /*0028*/ 	.byte	0x04, 0x17
        /*002a*/ 	.short	(.L_15 - .L_14)
.L_14:
        /*002c*/ 	.word	0x00000000
        /*0030*/ 	.short	0x0001
        /*0032*/ 	.short	0x0008
        /*0034*/ 	.byte	0x00, 0xf5, 0x21, 0x00


	//----- nvinfo : EIATTR_KPARAM_INFO
	.align		4
.L_15:
        /*0038*/ 	.byte	0x04, 0x17
        /*003a*/ 	.short	(.L_17 - .L_16)
.L_16:
        /*003c*/ 	.word	0x00000000
        /*0040*/ 	.short	0x0000
        /*0042*/ 	.short	0x0000
        /*0044*/ 	.byte	0x00, 0xf0, 0x11, 0x00


	//----- nvinfo : EIATTR_SPARSE_MMA_MASK
	.align		4
.L_17:
        /*0048*/ 	.byte	0x03, 0x50
        /*004a*/ 	.short	0x0000


	//----- nvinfo : EIATTR_MAXREG_COUNT
	.align		4
        /*004c*/ 	.byte	0x03, 0x1b
        /*004e*/ 	.short	0x00ff


	//----- nvinfo : EIATTR_MERCURY_ISA_VERSION
	.align		4
        /*0050*/ 	.byte	0x03, 0x5f
        /*0052*/ 	.short	0x0101


	//----- nvinfo : EIATTR_VRC_CTA_INIT_COUNT
	.align		4
        /*0054*/ 	.byte	0x02, 0x4a
	.zero		1
	.zero		1


	//----- nvinfo : EIATTR_EXIT_INSTR_OFFSETS
	.align		4
        /*0058*/ 	.byte	0x04, 0x1c
        /*005a*/ 	.short	(.L_19 - .L_18)


	//   ....[0]....
.L_18:
        /*005c*/ 	.word	0x00000090


	//   ....[1]....
        /*0060*/ 	.word	0x000004a0


	//   ....[2]....
        /*0064*/ 	.word	0x00000af0


	//----- nvinfo : EIATTR_CRS_STACK_SIZE
	.align		4
.L_19:
        /*0068*/ 	.byte	0x04, 0x1e
        /*006a*/ 	.short	(.L_21 - .L_20)
.L_20:
        /*006c*/ 	.word	0x00000000


	//----- nvinfo : EIATTR_CBANK_PARAM_SIZE
	.align		4
.L_21:
        /*0070*/ 	.byte	0x03, 0x19
        /*0072*/ 	.short	0x001c


	//----- nvinfo : EIATTR_PARAM_CBANK
	.align		4
        /*0074*/ 	.byte	0x04, 0x0a
        /*0076*/ 	.short	(.L_23 - .L_22)
	.align		4
.L_22:
        /*0078*/ 	.word	index@(.nv.constant0.do_cuda_stuff_kernel)
        /*007c*/ 	.short	0x0380
        /*007e*/ 	.short	0x001c


	//----- nvinfo : EIATTR_SW_WAR
	.align		4
.L_23:
        /*0080*/ 	.byte	0x04, 0x36
        /*0082*/ 	.short	(.L_25 - .L_24)
.L_24:
        /*0084*/ 	.word	0x00000008
.L_25:


//--------------------- .nv.callgraph             --------------------------
	.section	.nv.callgraph,"",@"SHT_CUDA_CALLGRAPH"
	.align	4
	.sectionentsize	8
	.align		4
        /*0000*/ 	.word	0x00000000
	.align		4
        /*0004*/ 	.word	0xffffffff
	.align		4
        /*0008*/ 	.word	0x00000000
	.align		4
        /*000c*/ 	.word	0xfffffffe
	.align		4
        /*0010*/ 	.word	0x00000000
	.align		4
        /*0014*/ 	.word	0xfffffffd
	.align		4
        /*0018*/ 	.word	0x00000000
	.align		4
        /*001c*/ 	.word	0xfffffffc


//--------------------- .text.do_cuda_stuff_kernel --------------------------
	.section	.text.do_cuda_stuff_kernel,"ax",@progbits
	.align	128
        .global         do_cuda_stuff_kernel
        .type           do_cuda_stuff_kernel,@function
        .size           do_cuda_stuff_kernel,(.L_x_26 - do_cuda_stuff_kernel)
        .other          do_cuda_stuff_kernel,@"STO_CUDA_ENTRY STV_DEFAULT"
do_cuda_stuff_kernel:
.text.do_cuda_stuff_kernel:
[----:B------:R-:W-:Y:S01]  /*0000*/  LDC R1, c[0x0][0x37c] ;  /* 0x0000df00ff017b82 */ /* 0x000fe20000000800 */
[----:B------:R-:W0:Y:S07]  /*0010*/  S2R R8, SR_TID.X ;  /* 0x0000000000087919 */ /* 0x000e2e0000002100 */
[----:B------:R-:W0:Y:S01]  /*0020*/  S2UR UR4, SR_CTAID.X ;  /* 0x00000000000479c3 */ /* 0x000e220000002500 */
[----:B------:R-:W1:Y:S07]  /*0030*/  LDCU UR6, c[0x0][0x380] ;  /* 0x00007000ff0677ac */ /* 0x000e6e0008000800 */
[----:B------:R-:W0:Y:S01]  /*0040*/  LDC R9, c[0x0][0x360] ;  /* 0x0000d800ff097b82 */ /* 0x000e220000000800 */
[----:B------:R-:W2:Y:S01]  /*0050*/  LDCU UR5, c[0x0][0x370] ;  /* 0x00006e00ff0577ac */ /* 0x000ea20008000800 */
[----:B0-----:R-:W-:-:S02]  /*0060*/  IMAD R8, R9, UR4, R8 ;  /* 0x0000000409087c24 */ /* 0x001fc4000f8e0208 */
[----:B--2---:R-:W-:-:S03]  /*0070*/  IMAD R9, R9, UR5, RZ ;  /* 0x0000000509097c24 */ /* 0x004fc6000f8e02ff */
[----:B-1----:R-:W-:-:S13]  /*0080*/  ISETP.GE.AND P0, PT, R8, UR6, PT ;  /* 0x0000000608007c0c */ /* 0x002fda000bf06270 */
[----:B------:R-:W-:Y:S05]  /*0090*/  @P0 EXIT ;  /* 0x000000000000094d */ /* 0x000fea0003800000 */
[----:B------:R-:W0:Y:S01]  /*00a0*/  I2F.U32.RP R4, R9 ;  /* 0x0000000900047306 */ /* 0x000e220000209000 */
[C---:B------:R-:W-:Y:S01]  /*00b0*/  IMAD.IADD R0, R9.reuse, 0x1, R8 ;  /* 0x0000000109007824 */ /* 0x040fe200078e0208 */
[----:B------:R-:W-:Y:S01]  /*00c0*/  ISETP.NE.U32.AND P2, PT, R9, RZ, PT ;  /* 0x000000ff0900720c */ /* 0x000fe20003f45070 */
[----:B------:R-:W-:Y:S01]  /*00d0*/  IMAD.MOV R7, RZ, RZ, -R9 ;  /* 0x000000ffff077224 */ /* 0x000fe200078e0a09 */
[----:B------:R-:W1:Y:S01]  /*00e0*/  LDCU.64 UR4, c[0x0][0x358] ;  /* 0x00006b00ff0477ac */ /* 0x000e620008000a00 */
[----:B------:R-:W-:Y:S01]  /*00f0*/  BSSY.RECONVERGENT B0, `(.L_x_0) ;  /* 0x0000039000007945 */ /* 0x000fe20003800200 */
[C---:B------:R-:W-:Y:S02]  /*0100*/  ISETP.GE.AND P0, PT, R0.reuse, UR6, PT ;  /* 0x0000000600007c0c */ /* 0x040fe4000bf06270 */
[----:B------:R-:W-:Y:S01]  /*0110*/  VIMNMX R5, PT, PT, R0, UR6, !PT ;  /* 0x0000000600057c48 */ /* 0x000fe2000ffe0100 */
[----:B------:R-:W2:Y:S01]  /*0120*/  LDCU.64 UR6, c[0x0][0x388] ;  /* 0x00007100ff0677ac */ /* 0x000ea20008000a00 */
[----:B------:R-:W-:-:S04]  /*0130*/  SEL R6, RZ, 0x1, P0 ;  /* 0x00000001ff067807 */ /* 0x000fc80000000000 */
[----:B------:R-:W-:Y:S01]  /*0140*/  IADD3 R0, PT, PT, R5, -R0, -R6 ;  /* 0x8000000005007210 */ /* 0x000fe20007ffe806 */
[----:B0-----:R-:W0:Y:S02]  /*0150*/  MUFU.RCP R4, R4 ;  /* 0x0000000400047308 */ /* 0x001e240000001000 */
[----:B0-----:R-:W-:-:S06]  /*0160*/  VIADD R2, R4, 0xffffffe ;  /* 0x0ffffffe04027836 */ /* 0x001fcc0000000000 */
[----:B------:R0:W3:Y:S02]  /*0170*/  F2I.FTZ.U32.TRUNC.NTZ R3, R2 ;  /* 0x0000000200037305 */ /* 0x0000e4000021f000 */
[----:B0-----:R-:W-:Y:S02]  /*0180*/  IMAD.MOV.U32 R2, RZ, RZ, RZ ;  /* 0x000000ffff027224 */ /* 0x001fe400078e00ff */
[----:B---3--:R-:W-:-:S04]  /*0190*/  IMAD R7, R7, R3, RZ ;  /* 0x0000000307077224 */ /* 0x008fc800078e02ff */
[----:B------:R-:W-:-:S06]  /*01a0*/  IMAD.HI.U32 R3, R3, R7, R2 ;  /* 0x0000000703037227 */ /* 0x000fcc00078e0002 */
[----:B------:R-:W-:-:S05]  /*01b0*/  IMAD.HI.U32 R3, R3, R0, RZ ;  /* 0x0000000003037227 */ /* 0x000fca00078e00ff */
[----:B------:R-:W-:-:S05]  /*01c0*/  IADD3 R2, PT, PT, -R3, RZ, RZ ;  /* 0x000000ff03027210 */ /* 0x000fca0007ffe1ff */
[----:B------:R-:W-:-:S05]  /*01d0*/  IMAD R0, R9, R2, R0 ;  /* 0x0000000209007224 */ /* 0x000fca00078e0200 */
[----:B------:R-:W-:-:S13]  /*01e0*/  ISETP.GE.U32.AND P0, PT, R0, R9, PT ;  /* 0x000000090000720c */ /* 0x000fda0003f06070 */
[----:B------:R-:W-:Y:S02]  /*01f0*/  @P0 IMAD.IADD R0, R0, 0x1, -R9 ;  /* 0x0000000100000824 */ /* 0x000fe400078e0a09 */
[----:B------:R-:W-:-:S03]  /*0200*/  @P0 VIADD R3, R3, 0x1 ;  /* 0x0000000103030836 */ /* 0x000fc60000000000 */
[-C--:B------:R-:W-:Y:S02]  /*0210*/  ISETP.GE.U32.AND P1, PT, R0, R9.reuse, PT ;  /* 0x000000090000720c */ /* 0x080fe40003f26070 */
[----:B------:R-:W0:Y:S11]  /*0220*/  LDC R0, c[0x0][0x398] ;  /* 0x0000e600ff007b82 */ /* 0x000e360000000800 */
[----:B------:R-:W-:Y:S01]  /*0230*/  @P1 VIADD R3, R3, 0x1 ;  /* 0x0000000103031836 */ /* 0x000fe20000000000 */
[----:B------:R-:W-:-:S05]  /*0240*/  @!P2 LOP3.LUT R3, RZ, R9, RZ, 0x33, !PT ;  /* 0x00000009ff03a212 */ /* 0x000fca00078e33ff */
[----:B------:R-:W-:-:S05]  /*0250*/  IMAD.IADD R6, R6, 0x1, R3 ;  /* 0x0000000106067824 */ /* 0x000fca00078e0203 */
[----:B------:R-:W-:-:S04]  /*0260*/  LOP3.LUT R2, R6, 0x3, RZ, 0xc0, !PT ;  /* 0x0000000306027812 */ /* 0x000fc800078ec0ff */
[----:B------:R-:W-:-:S13]  /*0270*/  ISETP.NE.AND P0, PT, R2, 0x3, PT ;  /* 0x000000030200780c */ /* 0x000fda0003f05270 */
[----:B-12---:R-:W-:Y:S05]  /*0280*/  @!P0 BRA `(.L_x_1) ;  /* 0x00000000007c8947 */ /* 0x006fea0003800000 */
[----:B------:R-:W1:Y:S01]  /*0290*/  LDC R14, c[0x0][0x398] ;  /* 0x0000e600ff0e7b82 */ /* 0x000e620000000800 */
[----:B------:R-:W-:-:S04]  /*02a0*/  IADD3 R2, PT, PT, R6, 0x1, RZ ;  /* 0x0000000106027810 */ /* 0x000fc80007ffe0ff */
[----:B------:R-:W-:-:S03]  /*02b0*/  LOP3.LUT R2, R2, 0x3, RZ, 0xc0, !PT ;  /* 0x0000000302027812 */ /* 0x000fc600078ec0ff */
[----:B------:R-:W2:Y:S02]  /*02c0*/  LDC.64 R4, c[0x0][0x390] ;  /* 0x0000e400ff047b82 */ /* 0x000ea40000000a00 */
[----:B------:R-:W-:-:S07]  /*02d0*/  IMAD.MOV R7, RZ, RZ, -R2 ;  /* 0x000000ffff077224 */ /* 0x000fce00078e0a02 */
.L_x_4:
[----:B------:R-:W-:-:S04]  /*02e0*/  IADD3 R10, P0, PT, R8, UR6, RZ ;  /* 0x00000006080a7c10 */ /* 0x000fc8000ff1e0ff */
[----:B---3--:R-:W-:-:S05]  /*02f0*/  LEA.HI.X.SX32 R11, R8, UR7, 0x1, P0 ;  /* 0x00000007080b7c11 */ /* 0x008fca00080f0eff */
[----:B------:R-:W3:Y:S01]  /*0300*/  LDG.E.U8 R3, desc[UR4][R10.64] ;  /* 0x000000040a037981 */ /* 0x000ee2000c1e1100 */
[----:B-1----:R-:W1:Y:S01]  /*0310*/  MUFU.RCP R13, R14 ;  /* 0x0000000e000d7308 */ /* 0x002e620000001000 */
[----:B------:R-:W-:Y:S01]  /*0320*/  BSSY.RECONVERGENT B1, `(.L_x_2) ;  /* 0x000000c000017945 */ /* 0x000fe20003800200 */
[----:B-1----:R-:W-:-:S04]  /*0330*/  FFMA R2, R13, -R14, 1 ;  /* 0x3f8000000d027423 */ /* 0x002fc8000000080e */
[----:B------:R-:W-:Y:S01]  /*0340*/  FFMA R2, R13, R2, R13 ;  /* 0x000000020d027223 */ /* 0x000fe2000000000d */
[----:B---3--:R-:W-:-:S04]  /*0350*/  I2FP.F32.U32 R3, R3 ;  /* 0x0000000300037245 */ /* 0x008fc80000201000 */
[----:B------:R-:W1:Y:S01]  /*0360*/  FCHK P0, R3, R14 ;  /* 0x0000000e03007302 */ /* 0x000e620000000000 */
[----:B------:R-:W-:-:S04]  /*0370*/  FFMA R13, R3, R2, RZ ;  /* 0x00000002030d7223 */ /* 0x000fc800000000ff */
[----:B------:R-:W-:-:S04]  /*0380*/  FFMA R12, R13, -R14, R3 ;  /* 0x8000000e0d0c7223 */ /* 0x000fc80000000003 */
[----:B------:R-:W-:Y:S01]  /*0390*/  FFMA R12, R2, R12, R13 ;  /* 0x0000000c020c7223 */ /* 0x000fe2000000000d */
[----:B-1----:R-:W-:Y:S06]  /*03a0*/  @!P0 BRA `(.L_x_3) ;  /* 0x00000000000c8947 */ /* 0x002fec0003800000 */
[----:B------:R-:W-:-:S07]  /*03b0*/  MOV R12, 0x3d0 ;  /* 0x000003d0000c7802 */ /* 0x000fce0000000f00 */
[----:B0-2---:R-:W-:Y:S05]  /*03c0*/  CALL.REL.NOINC `($__internal_0_$__cuda_sm3x_div_rn_noftz_f32_slowpath) ;  /* 0x0000000400cc7944 */ /* 0x005fea0003c00000 */
[----:B------:R-:W-:-:S07]  /*03d0*/  IMAD.MOV.U32 R12, RZ, RZ, R10 ;  /* 0x000000ffff0c7224 */ /* 0x000fce00078e000a */
.L_x_3:
[----:B------:R-:W-:Y:S05]  /*03e0*/  BSYNC.RECONVERGENT B1 ;  /* 0x0000000000017941 */ /* 0x000fea0003800200 */
.L_x_2:
[----:B------:R-:W2:Y:S02]  /*03f0*/  F2I.TRUNC.NTZ R3, R12 ;  /* 0x0000000c00037305 */ /* 0x000ea4000020f100 */
[----:B--2---:R-:W-:-:S05]  /*0400*/  IMAD.WIDE R2, R3, 0x4, R4 ;  /* 0x0000000403027825 */ /* 0x004fca00078e0204 */
[----:B------:R-:W2:Y:S01]  /*0410*/  LDG.E R10, desc[UR4][R2.64] ;  /* 0x00000004020a7981 */ /* 0x000ea2000c1e1900 */
[----:B------:R-:W-:Y:S01]  /*0420*/  VIADD R7, R7, 0x1 ;  /* 0x0000000107077836 */ /* 0x000fe20000000000 */
[----:B------:R-:W-:-:S04]  /*0430*/  IADD3 R8, PT, PT, R9, R8, RZ ;  /* 0x0000000809087210 */ /* 0x000fc80007ffe0ff */
[----:B------:R-:W-:Y:S01]  /*0440*/  ISETP.NE.AND P0, PT, R7, RZ, PT ;  /* 0x000000ff0700720c */ /* 0x000fe20003f05270 */
[----:B--2---:R-:W-:-:S05]  /*0450*/  VIADD R11, R10, 0x1 ;  /* 0x000000010a0b7836 */ /* 0x004fca0000000000 */
[----:B------:R3:W-:Y:S07]  /*0460*/  STG.E desc[UR4][R2.64], R11 ;  /* 0x0000000b02007986 */ /* 0x0007ee000c101904 */
[----:B------:R-:W-:Y:S05]  /*0470*/  @P0 BRA `(.L_x_4) ;  /* 0xfffffffc00980947 */ /* 0x000fea000383ffff */
.L_x_1:
[----:B------:R-:W-:Y:S05]  /*0480*/  BSYNC.RECONVERGENT B0 ;  /* 0x0000000000007941 */ /* 0x000fea0003800200 */
.L_x_0:
[----:B------:R-:W-:-:S13]  /*0490*/  ISETP.GE.U32.AND P0, PT, R6, 0x3, PT ;  /* 0x000000030600780c */ /* 0x000fda0003f06070 */
[----:B------:R-:W-:Y:S05]  /*04a0*/  @!P0 EXIT ;  /* 0x000000000000894d */ /* 0x000fea0003800000 */
[----:B------:R-:W1:Y:S01]  /*04b0*/  LDC R14, c[0x0][0x398] ;  /* 0x0000e600ff0e7b82 */ /* 0x000e620000000800 */
[----:B------:R-:W-:Y:S01]  /*04c0*/  SHF.R.S32.HI R13, RZ, 0x1f, R9 ;  /* 0x0000001fff0d7819 */ /* 0x000fe20000011409 */
[----:B------:R-:W2:Y:S01]  /*04d0*/  LDCU UR8, c[0x0][0x380] ;  /* 0x00007000ff0877ac */ /* 0x000ea20008000800 */
[----:B------:R-:W4:Y:S05]  /*04e0*/  LDCU.64 UR6, c[0x0][0x388] ;  /* 0x00007100ff0677ac */ /* 0x000f2a0008000a00 */
[----:B------:R-:W0:Y:S02]  /*04f0*/  LDC.64 R4, c[0x0][0x390] ;  /* 0x0000e400ff047b82 */ /* 0x000e240000000a00 */
.L_x_13:
[----:B----4-:R-:W-:-:S04]  /*0500*/  IADD3 R6, P0, PT, R8, UR6, RZ ;  /* 0x0000000608067c10 */ /* 0x010fc8000ff1e0ff */
[----:B0-----:R-:W-:-:S05]  /*0510*/  LEA.HI.X.SX32 R7, R8, UR7, 0x1, P0 ;  /* 0x0000000708077c11 */ /* 0x001fca00080f0eff */
[----:B---3--:R-:W3:Y:S01]  /*0520*/  LDG.E.U8 R2, desc[UR4][R6.64] ;  /* 0x0000000406027981 */ /* 0x008ee2000c1e1100 */
[----:B-1----:R-:W1:Y:S01]  /*0530*/  MUFU.RCP R3, R14 ;  /* 0x0000000e00037308 */ /* 0x002e620000001000 */
[----:B------:R-:W-:Y:S01]  /*0540*/  BSSY.RECONVERGENT B0, `(.L_x_5) ;  /* 0x000000d000007945 */ /* 0x000fe20003800200 */
[----:B-1----:R-:W-:Y:S01]  /*0550*/  FFMA R10, R3, -R14, 1 ;  /* 0x3f800000030a7423 */ /* 0x002fe2000000080e */
[----:B---3--:R-:W-:-:S03]  /*0560*/  I2FP.F32.U32 R11, R2 ;  /* 0x00000002000b7245 */ /* 0x008fc60000201000 */
[----:B------:R-:W-:Y:S02]  /*0570*/  FFMA R2, R3, R10, R3 ;  /* 0x0000000a03027223 */ /* 0x000fe40000000003 */
[----:B------:R-:W1:Y:S02]  /*0580*/  FCHK P0, R11, R14 ;  /* 0x0000000e0b007302 */ /* 0x000e640000000000 */
[----:B------:R-:W-:-:S04]  /*0590*/  FFMA R3, R2, R11, RZ ;  /* 0x0000000b02037223 */ /* 0x000fc800000000ff */
[----:B------:R-:W-:-:S04]  /*05a0*/  FFMA R10, R3, -R14, R11 ;  /* 0x8000000e030a7223 */ /* 0x000fc8000000000b */
[----:B------:R-:W-:Y:S01]  /*05b0*/  FFMA R2, R2, R10, R3 ;  /* 0x0000000a02027223 */ /* 0x000fe20000000003 */
[----:B-1----:R-:W-:Y:S06]  /*05c0*/  @!P0 BRA `(.L_x_6) ;  /* 0x0000000000108947 */ /* 0x002fec0003800000 */
[----:B------:R-:W-:Y:S01]  /*05d0*/  IMAD.MOV.U32 R3, RZ, RZ, R11 ;  /* 0x000000ffff037224 */ /* 0x000fe200078e000b */
[----:B------:R-:W-:-:S07]  /*05e0*/  MOV R12, 0x600 ;  /* 0x00000600000c7802 */ /* 0x000fce0000000f00 */
[----:B0-2---:R-:W-:Y:S05]  /*05f0*/  CALL.REL.NOINC `($__internal_0_$__cuda_sm3x_div_rn_noftz_f32_slowpath) ;  /* 0x0000000400407944 */ /* 0x005fea0003c00000 */
[----:B------:R-:W-:-:S07]  /*0600*/  IMAD.MOV.U32 R2, RZ, RZ, R10 ;  /* 0x000000ffff027224 */ /* 0x000fce00078e000a */
.L_x_6:
[----:B--2---:R-:W-:Y:S05]  /*0610*/  BSYNC.RECONVERGENT B0 ;  /* 0x0000000000007941 */ /* 0x004fea0003800200 */
.L_x_5:
[----:B------:R-:W0:Y:S02]  /*0620*/  F2I.TRUNC.NTZ R11, R2 ;  /* 0x00000002000b7305 */ /* 0x000e24000020f100 */
[----:B0-----:R-:W-:-:S05]  /*0630*/  IMAD.WIDE R10, R11, 0x4, R4 ;  /* 0x000000040b0a7825 */ /* 0x001fca00078e0204 */
[----:B------:R-:W2:Y:S01]  /*0640*/  LDG.E R3, desc[UR4][R10.64] ;  /* 0x000000040a037981 */ /* 0x000ea2000c1e1900 */
[----:B------:R-:W-:-:S05]  /*0650*/  IADD3 R6, P0, PT, R9, R6, RZ ;  /* 0x0000000609067210 */ /* 0x000fca0007f1e0ff */
[----:B------:R-:W-:Y:S02]  /*0660*/  IMAD.X R7, R13, 0x1, R7, P0 ;  /* 0x000000010d077824 */ /* 0x000fe400000e0607 */
[----:B--2---:R-:W-:-:S05]  /*0670*/  VIADD R3, R3, 0x1 ;  /* 0x0000000103037836 */ /* 0x004fca0000000000 */
[----:B------:R0:W-:Y:S04]  /*0680*/  STG.E desc[UR4][R10.64], R3 ;  /* 0x000000030a007986 */ /* 0x0001e8000c101904 */
[----:B------:R-:W2:Y:S01]  /*0690*/  LDG.E.U8 R12, desc[UR4][R6.64] ;  /* 0x00000004060c7981 */ /* 0x000ea2000c1e1100 */
[----:B------:R-:W1:Y:S01]  /*06a0*/  MUFU.RCP R15, R14 ;  /* 0x0000000e000f7308 */ /* 0x000e620000001000 */
[----:B------:R-:W-:Y:S01]  /*06b0*/  BSSY.RECONVERGENT B0, `(.L_x_7) ;  /* 0x000000d000007945 */ /* 0x000fe20003800200 */
[----:B-1----:R-:W-:-:S04]  /*06c0*/  FFMA R18, R15, -R14, 1 ;  /* 0x3f8000000f127423 */ /* 0x002fc8000000080e */
[----:B------:R-:W-:Y:S01]  /*06d0*/  FFMA R2, R15, R18, R15 ;  /* 0x000000120f027223 */ /* 0x000fe2000000000f */
[----:B--2---:R-:W-:-:S04]  /*06e0*/  I2FP.F32.U32 R16, R12 ;  /* 0x0000000c00107245 */ /* 0x004fc80000201000 */
[----:B------:R-:W1:Y:S01]  /*06f0*/  FCHK P0, R16, R14 ;  /* 0x0000000e10007302 */ /* 0x000e620000000000 */
[----:B------:R-:W-:-:S04]  /*0700*/  FFMA R15, R2, R16, RZ ;  /* 0x00000010020f7223 */ /* 0x000fc800000000ff */
[----:B------:R-:W-:-:S04]  /*0710*/  FFMA R12, R15, -R14, R16 ;  /* 0x8000000e0f0c7223 */ /* 0x000fc80000000010 */
[----:B------:R-:W-:Y:S01]  /*0720*/  FFMA R2, R2, R12, R15 ;  /* 0x0000000c02027223 */ /* 0x000fe2000000000f */
[----:B01----:R-:W-:Y:S06]  /*0730*/  @!P0 BRA `(.L_x_8) ;  /* 0x0000000000108947 */ /* 0x003fec0003800000 */
[----:B------:R-:W-:Y:S02]  /*0740*/  MOV R3, R16 ;  /* 0x0000001000037202 */ /* 0x000fe40000000f00 */
[----:B------:R-:W-:-:S07]  /*0750*/  MOV R12, 0x770 ;  /* 0x00000770000c7802 */ /* 0x000fce0000000f00 */
[----:B------:R-:W-:Y:S05]  /*0760*/  CALL.REL.NOINC `($__internal_0_$__cuda_sm3x_div_rn_noftz_f32_slowpath) ;  /* 0x0000000000e47944 */ /* 0x000fea0003c00000 */
[----:B------:R-:W-:-:S07]  /*0770*/  IMAD.MOV.U32 R2, RZ, RZ, R10 ;  /* 0x000000ffff027224 */ /* 0x000fce00078e000a */
.L_x_8:
[----:B------:R-:W-:Y:S05]  /*0780*/  BSYNC.RECONVERGENT B0 ;  /* 0x0000000000007941 */ /* 0x000fea0003800200 */
.L_x_7:
        /* <DEDUP_REMOVED lines=22> */
.L_x_10:
[----:B------:R-:W-:Y:S05]  /*08f0*/  BSYNC.RECONVERGENT B0 ;  /* 0x0000000000007941 */ /* 0x000fea0003800200 */
.L_x_9:
        /* <DEDUP_REMOVED lines=22> */
.L_x_12:
[----:B------:R-:W-:Y:S05]  /*0a60*/  BSYNC.RECONVERGENT B0 ;  /* 0x0000000000007941 */ /* 0x000fea0003800200 */
.L_x_11:
[----:B------:R-:W0:Y:S02]  /*0a70*/  F2I.TRUNC.NTZ R3, R12 ;  /* 0x0000000c00037305 */ /* 0x000e24000020f100 */
[----:B0-----:R-:W-:-:S05]  /*0a80*/  IMAD.WIDE R2, R3, 0x4, R4 ;  /* 0x0000000403027825 */ /* 0x001fca00078e0204 */
[----:B------:R-:W2:Y:S01]  /*0a90*/  LDG.E R6, desc[UR4][R2.64] ;  /* 0x0000000402067981 */ /* 0x000ea2000c1e1900 */
[----:B------:R-:W-:-:S05]  /*0aa0*/  IMAD R8, R9, 0x4, R8 ;  /* 0x0000000409087824 */ /* 0x000fca00078e0208 */
[----:B------:R-:W-:Y:S01]  /*0ab0*/  ISETP.GE.AND P0, PT, R8, UR8, PT ;  /* 0x0000000808007c0c */ /* 0x000fe2000bf06270 */
[----:B--2---:R-:W-:-:S05]  /*0ac0*/  VIADD R7, R6, 0x1 ;  /* 0x0000000106077836 */ /* 0x004fca0000000000 */
[----:B------:R0:W-:Y:S07]  /*0ad0*/  STG.E desc[UR4][R2.64], R7 ;  /* 0x0000000702007986 */ /* 0x0001ee000c101904 */
[----:B------:R-:W-:Y:S05]  /*0ae0*/  @!P0 BRA `(.L_x_13) ;  /* 0xfffffff800848947 */ /* 0x000fea000383ffff */
[----:B------:R-:W-:Y:S05]  /*0af0*/  EXIT ;  /* 0x000000000000794d */ /* 0x000fea0003800000 */
        .weak           $__internal_0_$__cuda_sm3x_div_rn_noftz_f32_slowpath
        .type           $__internal_0_$__cuda_sm3x_div_rn_noftz_f32_slowpath,@function
        .size           $__internal_0_$__cuda_sm3x_div_rn_noftz_f32_slowpath,(.L_x_26 - $__internal_0_$__cuda_sm3x_div_rn_noftz_f32_slowpath)
$__internal_0_$__cuda_sm3x_div_rn_noftz_f32_slowpath:
[--C-:B------:R-:W-:Y:S01]  /*0b00*/  SHF.R.U32.HI R11, RZ, 0x17, R0.reuse ;  /* 0x00000017ff0b7819 */ /* 0x100fe20000011600 */
[----:B------:R-:W-:Y:S01]  /*0b10*/  BSSY.RECONVERGENT B2, `(.L_x_14) ;  /* 0x0000063000027945 */ /* 0x000fe20003800200 */
[----:B------:R-:W-:Y:S01]  /*0b20*/  SHF.R.U32.HI R18, RZ, 0x17, R3 ;  /* 0x00000017ff127819 */ /* 0x000fe20000011603 */
[----:B------:R-:W-:Y:S01]  /*0b30*/  IMAD.MOV.U32 R2, RZ, RZ, R0 ;  /* 0x000000ffff027224 */ /* 0x000fe200078e0000 */
[----:B------:R-:W-:Y:S02]  /*0b40*/  LOP3.LUT R11, R11, 0xff, RZ, 0xc0, !PT ;  /* 0x000000ff0b0b7812 */ /* 0x000fe400078ec0ff */
[----:B------:R-:W-:Y:S02]  /*0b50*/  LOP3.LUT R18, R18, 0xff, RZ, 0xc0, !PT ;  /* 0x000000ff12127812 */ /* 0x000fe400078ec0ff */
[----:B------:R-:W-:-:S03]  /*0b60*/  IADD3 R15, PT, PT, R11, -0x1, RZ ;  /* 0xffffffff0b0f7810 */ /* 0x000fc60007ffe0ff */
[----:B------:R-:W-:Y:S01]  /*0b70*/  VIADD R16, R18, 0xffffffff ;  /* 0xffffffff12107836 */ /* 0x000fe20000000000 */
[----:B------:R-:W-:-:S04]  /*0b80*/  ISETP.GT.U32.AND P0, PT, R15, 0xfd, PT ;  /* 0x000000fd0f00780c */ /* 0x000fc80003f04070 */
[----:B------:R-:W-:-:S13]  /*0b90*/  ISETP.GT.U32.OR P0, PT, R16, 0xfd, P0 ;  /* 0x000000fd1000780c */ /* 0x000fda0000704470 */
[----:B------:R-:W-:Y:S01]  /*0ba0*/  @!P0 IMAD.MOV.U32 R10, RZ, RZ, RZ ;  /* 0x000000ffff0a8224 */ /* 0x000fe200078e00ff */
[----:B------:R-:W-:Y:S06]  /*0bb0*/  @!P0 BRA `(.L_x_15) ;  /* 0x00000000005c8947 */ /* 0x000fec0003800000 */
[----:B------:R-:W-:Y:S02]  /*0bc0*/  FSETP.GTU.FTZ.AND P0, PT, |R3|, +INF , PT ;  /* 0x7f8000000300780b */ /* 0x000fe40003f1c200 */
[----:B------:R-:W-:-:S04]  /*0bd0*/  FSETP.GTU.FTZ.AND P1, PT, |R0|, +INF , PT ;  /* 0x7f8000000000780b */ /* 0x000fc80003f3c200 */
[----:B------:R-:W-:-:S13]  /*0be0*/  PLOP3.LUT P0, PT, P0, P1, PT, 0xf8, 0x8f ;  /* 0x00000000008f781c */ /* 0x000fda0000703f70 */
[----:B------:R-:W-:Y:S05]  /*0bf0*/  @P0 BRA `(.L_x_16) ;  /* 0x00000004004c0947 */ /* 0x000fea0003800000 */
[----:B------:R-:W-:-:S13]  /*0c00*/  LOP3.LUT P0, RZ, R2, 0x7fffffff, R3, 0xc8, !PT ;  /* 0x7fffffff02ff7812 */ /* 0x000fda000780c803 */
[----:B------:R-:W-:Y:S05]  /*0c10*/  @!P0 BRA `(.L_x_17) ;  /* 0x00000004003c8947 */ /* 0x000fea0003800000 */
[C---:B------:R-:W-:Y:S02]  /*0c20*/  FSETP.NEU.FTZ.AND P2, PT, |R3|.reuse, +INF , PT ;  /* 0x7f8000000300780b */ /* 0x040fe40003f5d200 */
[----:B------:R-:W-:Y:S02]  /*0c30*/  FSETP.NEU.FTZ.AND P1, PT, |R0|, +INF , PT ;  /* 0x7f8000000000780b */ /* 0x000fe40003f3d200 */
[----:B------:R-:W-:-:S11]  /*0c40*/  FSETP.NEU.FTZ.AND P0, PT, |R3|, +INF , PT ;  /* 0x7f8000000300780b */ /* 0x000fd60003f1d200 */
[----:B------:R-:W-:Y:S05]  /*0c50*/  @!P1 BRA !P2, `(.L_x_17) ;  /* 0x00000004002c9947 */ /* 0x000fea0005000000 */
[----:B------:R-:W-:-:S04]  /*0c60*/  LOP3.LUT P2, RZ, R3, 0x7fffffff, RZ, 0xc0, !PT ;  /* 0x7fffffff03ff7812 */ /* 0x000fc8000784c0ff */
[----:B------:R-:W-:-:S13]  /*0c70*/  PLOP3.LUT P1, PT, P1, P2, PT, 0x2f, 0xf2 ;  /* 0x0000000000f2781c */ /* 0x000fda0000f24577 */
[----:B------:R-:W-:Y:S05]  /*0c80*/  @P1 BRA `(.L_x_18) ;  /* 0x0000000400181947 */ /* 0x000fea0003800000 */
[----:B------:R-:W-:-:S04]  /*0c90*/  LOP3.LUT P1, RZ, R2, 0x7fffffff, RZ, 0xc0, !PT ;  /* 0x7fffffff02ff7812 */ /* 0x000fc8000782c0ff */
[----:B------:R-:W-:-:S13]  /*0ca0*/  PLOP3.LUT P0, PT, P0, P1, PT, 0x2f, 0xf2 ;  /* 0x0000000000f2781c */ /* 0x000fda0000702577 */
[----:B------:R-:W-:Y:S05]  /*0cb0*/  @P0 BRA `(.L_x_19) ;  /* 0x0000000400000947 */ /* 0x000fea0003800000 */
[----:B------:R-:W-:Y:S02]  /*0cc0*/  ISETP.GE.AND P0, PT, R16, RZ, PT ;  /* 0x000000ff1000720c */ /* 0x000fe40003f06270 */
[----:B------:R-:W-:-:S11]  /*0cd0*/  ISETP.GE.AND P1, PT, R15, RZ, PT ;  /* 0x000000ff0f00720c */ /* 0x000fd60003f26270 */
[----:B------:R-:W-:Y:S01]  /*0ce0*/  @P0 MOV R10, RZ ;  /* 0x000000ff000a0202 */ /* 0x000fe20000000f00 */
[----:B------:R-:W-:Y:S02]  /*0cf0*/  @!P0 IMAD.MOV.U32 R10, RZ, RZ, -0x40 ;  /* 0xffffffc0ff0a8424 */ /* 0x000fe400078e00ff */
[----:B------:R-:W-:Y:S01]  /*0d00*/  @!P0 FFMA R3, R3, 1.84467440737095516160e+19, RZ ;  /* 0x5f80000003038823 */ /* 0x000fe200000000ff */
[----:B------:R-:W-:Y:S01]  /*0d10*/  @!P1 FFMA R2, R0, 1.84467440737095516160e+19, RZ ;  /* 0x5f80000000029823 */ /* 0x000fe200000000ff */
[----:B------:R-:W-:-:S07]  /*0d20*/  @!P1 VIADD R10, R10, 0x40 ;  /* 0x000000400a0a9836 */ /* 0x000fce0000000000 */
.L_x_15:
[----:B------:R-:W-:Y:S01]  /*0d30*/  LEA R15, R11, 0xc0800000, 0x17 ;  /* 0xc08000000b0f7811 */ /* 0x000fe200078eb8ff */
[----:B------:R-:W-:Y:S01]  /*0d40*/  BSSY.RECONVERGENT B3, `(.L_x_20) ;  /* 0x0000036000037945 */ /* 0x000fe20003800200 */
[----:B------:R-:W-:-:S03]  /*0d50*/  IADD3 R18, PT, PT, R18, -0x7f, RZ ;  /* 0xffffff8112127810 */ /* 0x000fc60007ffe0ff */
[----:B------:R-:W-:Y:S02]  /*0d60*/  IMAD.IADD R17, R2, 0x1, -R15 ;  /* 0x0000000102117824 */ /* 0x000fe400078e0a0f */
[C---:B------:R-:W-:Y:S02]  /*0d70*/  IMAD R2, R18.reuse, -0x800000, R3 ;  /* 0xff80000012027824 */ /* 0x040fe400078e0203 */
[----:B------:R0:W1:Y:S01]  /*0d80*/  MUFU.RCP R16, R17 ;  /* 0x0000001100107308 */ /* 0x0000620000001000 */
[----:B------:R-:W-:Y:S01]  /*0d90*/  FADD.FTZ R15, -R17, -RZ ;  /* 0x800000ff110f7221 */ /* 0x000fe20000010100 */
[----:B0-----:R-:W-:-:S05]  /*0da0*/  IADD3 R17, PT, PT, R18, 0x7f, -R11 ;  /* 0x0000007f12117810 */ /* 0x001fca0007ffe80b */
[----:B------:R-:W-:Y:S02]  /*0db0*/  IMAD.IADD R17, R17, 0x1, R10 ;  /* 0x0000000111117824 */ /* 0x000fe400078e020a */
[----:B-1----:R-:W-:-:S04]  /*0dc0*/  FFMA R19, R16, R15, 1 ;  /* 0x3f80000010137423 */ /* 0x002fc8000000000f */
[----:B------:R-:W-:-:S04]  /*0dd0*/  FFMA R3, R16, R19, R16 ;  /* 0x0000001310037223 */ /* 0x000fc80000000010 */
[----:B------:R-:W-:-:S04]  /*0de0*/  FFMA R16, R2, R3, RZ ;  /* 0x0000000302107223 */ /* 0x000fc800000000ff */
[----:B------:R-:W-:-:S04]  /*0df0*/  FFMA R19, R15, R16, R2 ;  /* 0x000000100f137223 */ /* 0x000fc80000000002 */
[----:B------:R-:W-:-:S04]  /*0e00*/  FFMA R16, R3, R19, R16 ;  /* 0x0000001303107223 */ /* 0x000fc80000000010 */
[----:B------:R-:W-:-:S04]  /*0e10*/  FFMA R15, R15, R16, R2 ;  /* 0x000000100f0f7223 */ /* 0x000fc80000000002 */
[----:B------:R-:W-:-:S05]  /*0e20*/  FFMA R2, R3, R15, R16 ;  /* 0x0000000f03027223 */ /* 0x000fca0000000010 */
[----:B------:R-:W-:-:S04]  /*0e30*/  SHF.R.U32.HI R11, RZ, 0x17, R2 ;  /* 0x00000017ff0b7819 */ /* 0x000fc80000011602 */
[----:B------:R-:W-:-:S05]  /*0e40*/  LOP3.LUT R10, R11, 0xff, RZ, 0xc0, !PT ;  /* 0x000000ff0b0a7812 */ /* 0x000fca00078ec0ff */
[----:B------:R-:W-:-:S04]  /*0e50*/  IMAD.IADD R10, R10, 0x1, R17 ;  /* 0x000000010a0a7824 */ /* 0x000fc800078e0211 */
[----:B------:R-:W-:-:S05]  /*0e60*/  VIADD R11, R10, 0xffffffff ;  /* 0xffffffff0a0b7836 */ /* 0x000fca0000000000 */
[----:B------:R-:W-:-:S13]  /*0e70*/  ISETP.GE.U32.AND P0, PT, R11, 0xfe, PT ;  /* 0x000000fe0b00780c */ /* 0x000fda0003f06070 */
[----:B------:R-:W-:Y:S05]  /*0e80*/  @!P0 BRA `(.L_x_21) ;  /* 0x0000000000808947 */ /* 0x000fea0003800000 */
[----:B------:R-:W-:-:S13]  /*0e90*/  ISETP.GT.AND P0, PT, R10, 0xfe, PT ;  /* 0x000000fe0a00780c */ /* 0x000fda0003f04270 */
[----:B------:R-:W-:Y:S05]  /*0ea0*/  @P0 BRA `(.L_x_22) ;  /* 0x00000000006c0947 */ /* 0x000fea0003800000 */
[----:B------:R-:W-:-:S13]  /*0eb0*/  ISETP.GE.AND P0, PT, R10, 0x1, PT ;  /* 0x000000010a00780c */ /* 0x000fda0003f06270 */
[----:B------:R-:W-:Y:S05]  /*0ec0*/  @P0 BRA `(.L_x_23) ;  /* 0x0000000000740947 */ /* 0x000fea0003800000 */
[----:B------:R-:W-:Y:S02]  /*0ed0*/  ISETP.GE.AND P0, PT, R10, -0x18, PT ;  /* 0xffffffe80a00780c */ /* 0x000fe40003f06270 */
[----:B------:R-:W-:-:S11]  /*0ee0*/  LOP3.LUT R2, R2, 0x80000000, RZ, 0xc0, !PT ;  /* 0x8000000002027812 */ /* 0x000fd600078ec0ff */
[----:B------:R-:W-:Y:S05]  /*0ef0*/  @!P0 BRA `(.L_x_23) ;  /* 0x0000000000688947 */ /* 0x000fea0003800000 */
[-CC-:B------:R-:W-:Y:S01]  /*0f00*/  FFMA.RZ R11, R3, R15.reuse, R16.reuse ;  /* 0x0000000f030b7223 */ /* 0x180fe2000000c010 */
[C---:B------:R-:W-:Y:S02]  /*0f10*/  IADD3 R18, PT, PT, R10.reuse, 0x20, RZ ;  /* 0x000000200a127810 */ /* 0x040fe40007ffe0ff */
[C---:B------:R-:W-:Y:S02]  /*0f20*/  ISETP.NE.AND P2, PT, R10.reuse, RZ, PT ;  /* 0x000000ff0a00720c */ /* 0x040fe40003f45270 */
[----:B------:R-:W-:Y:S01]  /*0f30*/  LOP3.LUT R17, R11, 0x7fffff, RZ, 0xc0, !PT ;  /* 0x007fffff0b117812 */ /* 0x000fe200078ec0ff */
[CCC-:B------:R-:W-:Y:S01]  /*0f40*/  FFMA.RP R11, R3.reuse, R15.reuse, R16.reuse ;  /* 0x0000000f030b7223 */ /* 0x1c0fe20000008010 */
[----:B------:R-:W-:Y:S01]  /*0f50*/  ISETP.NE.AND P1, PT, R10, RZ, PT ;  /* 0x000000ff0a00720c */ /* 0x000fe20003f25270 */
[----:B------:R-:W-:Y:S01]  /*0f60*/  FFMA.RM R16, R3, R15, R16 ;  /* 0x0000000f03107223 */ /* 0x000fe20000004010 */
[----:B------:R-:W-:Y:S01]  /*0f70*/  LOP3.LUT R17, R17, 0x800000, RZ, 0xfc, !PT ;  /* 0x0080000011117812 */ /* 0x000fe200078efcff */
[----:B------:R-:W-:-:S03]  /*0f80*/  IMAD.MOV R10, RZ, RZ, -R10 ;  /* 0x000000ffff0a7224 */ /* 0x000fc600078e0a0a */
[----:B------:R-:W-:Y:S02]  /*0f90*/  SHF.L.U32 R18, R17, R18, RZ ;  /* 0x0000001211127219 */ /* 0x000fe400000006ff */
[----:B------:R-:W-:Y:S02]  /*0fa0*/  FSETP.NEU.FTZ.AND P0, PT, R11, R16, PT ;  /* 0x000000100b00720b */ /* 0x000fe40003f1d000 */
[----:B------:R-:W-:Y:S02]  /*0fb0*/  SEL R10, R10, RZ, P2 ;  /* 0x000000ff0a0a7207 */ /* 0x000fe40001000000 */
[----:B------:R-:W-:Y:S02]  /*0fc0*/  ISETP.NE.AND P1, PT, R18, RZ, P1 ;  /* 0x000000ff1200720c */ /* 0x000fe40000f25270 */
[----:B------:R-:W-:Y:S02]  /*0fd0*/  SHF.R.U32.HI R10, RZ, R10, R17 ;  /* 0x0000000aff0a7219 */ /* 0x000fe40000011611 */
[----:B------:R-:W-:-:S02]  /*0fe0*/  PLOP3.LUT P0, PT, P0, P1, PT, 0xf8, 0x8f ;  /* 0x00000000008f781c */ /* 0x000fc40000703f70 */
[----:B------:R-:W-:Y:S02]  /*0ff0*/  SHF.R.U32.HI R16, RZ, 0x1, R10 ;  /* 0x00000001ff107819 */ /* 0x000fe4000001160a */
[----:B------:R-:W-:-:S04]  /*1000*/  SEL R3, RZ, 0x1, !P0 ;  /* 0x00000001ff037807 */ /* 0x000fc80004000000 */
[----:B------:R-:W-:-:S04]  /*1010*/  LOP3.LUT R3, R3, 0x1, R16, 0xf8, !PT ;  /* 0x0000000103037812 */ /* 0x000fc800078ef810 */
[----:B------:R-:W-:-:S05]  /*1020*/  LOP3.LUT R3, R3, R10, RZ, 0xc0, !PT ;  /* 0x0000000a03037212 */ /* 0x000fca00078ec0ff */
[----:B------:R-:W-:-:S05]  /*1030*/  IMAD.IADD R3, R16, 0x1, R3 ;  /* 0x0000000110037824 */ /* 0x000fca00078e0203 */
[----:B------:R-:W-:Y:S01]  /*1040*/  LOP3.LUT R2, R3, R2, RZ, 0xfc, !PT ;  /* 0x0000000203027212 */ /* 0x000fe200078efcff */
[----:B------:R-:W-:Y:S06]  /*1050*/  BRA `(.L_x_23) ;  /* 0x0000000000107947 */ /* 0x000fec0003800000 */
.L_x_22:
[----:B------:R-:W-:-:S04]  /*1060*/  LOP3.LUT R2, R2, 0x80000000, RZ, 0xc0, !PT ;  /* 0x8000000002027812 */ /* 0x000fc800078ec0ff */
[----:B------:R-:W-:Y:S01]  /*1070*/  LOP3.LUT R2, R2, 0x7f800000, RZ, 0xfc, !PT ;  /* 0x7f80000002027812 */ /* 0x000fe200078efcff */
[----:B------:R-:W-:Y:S06]  /*1080*/  BRA `(.L_x_23) ;  /* 0x0000000000047947 */ /* 0x000fec0003800000 */
.L_x_21:
[----:B------:R-:W-:-:S07]  /*1090*/  IMAD R2, R17, 0x800000, R2 ;  /* 0x0080000011027824 */ /* 0x000fce00078e0202 */
.L_x_23:
[----:B------:R-:W-:Y:S05]  /*10a0*/  BSYNC.RECONVERGENT B3 ;  /* 0x0000000000037941 */ /* 0x000fea0003800200 */
.L_x_20:
[----:B------:R-:W-:Y:S05]  /*10b0*/  BRA `(.L_x_24) ;  /* 0x0000000000207947 */ /* 0x000fea0003800000 */
.L_x_19:
[----:B------:R-:W-:-:S04]  /*10c0*/  LOP3.LUT R2, R2, 0x80000000, R3, 0x48, !PT ;  /* 0x8000000002027812 */ /* 0x000fc800078e4803 */
[----:B------:R-:W-:Y:S01]  /*10d0*/  LOP3.LUT R2, R2, 0x7f800000, RZ, 0xfc, !PT ;  /* 0x7f80000002027812 */ /* 0x000fe200078efcff */
[----:B------:R-:W-:Y:S06]  /*10e0*/  BRA `(.L_x_24) ;  /* 0x0000000000147947 */ /* 0x000fec0003800000 */
.L_x_18:
[----:B------:R-:W-:Y:S01]  /*10f0*/  LOP3.LUT R2, R2, 0x80000000, R3, 0x48, !PT ;  /* 0x8000000002027812 */ /* 0x000fe200078e4803 */
[----:B------:R-:W-:Y:S06]  /*1100*/  BRA `(.L_x_24) ;  /* 0x00000000000c7947 */ /* 0x000fec0003800000 */
.L_x_17:
[----:B------:R-:W0:Y:S01]  /*1110*/  MUFU.RSQ R2, -QNAN ;  /* 0xffc0000000027908 */ /* 0x000e220000001400 */
[----:B------:R-:W-:Y:S05]  /*1120*/  BRA `(.L_x_24) ;  /* 0x0000000000047947 */ /* 0x000fea0003800000 */
.L_x_16:
[----:B------:R-:W-:-:S07]  /*1130*/  FADD.FTZ R2, R3, R0 ;  /* 0x0000000003027221 */ /* 0x000fce0000010000 */
.L_x_24:
[----:B------:R-:W-:Y:S05]  /*1140*/  BSYNC.RECONVERGENT B2 ;  /* 0x0000000000027941 */ /* 0x000fea0003800200 */
.L_x_14:
[----:B0-----:R-:W-:Y:S01]  /*1150*/  MOV R10, R2 ;  /* 0x00000002000a7202 */ /* 0x001fe20000000f00 */
[----:B------:R-:W-:Y:S02]  /*1160*/  IMAD.MOV.U32 R2, RZ, RZ, R12 ;  /* 0x000000ffff027224 */ /* 0x000fe400078e000c */
[----:B------:R-:W-:-:S04]  /*1170*/  IMAD.MOV.U32 R3, RZ, RZ, 0x0 ;  /* 0x00000000ff037424 */ /* 0x000fc800078e00ff */
[----:B------:R-:W-:Y:S05]  /*1180*/  RET.REL.NODEC R2 `(do_cuda_stuff_kernel) ;  /* 0xffffffec029c7950 */ /* 0x000fea0003c3ffff */
.L_x_25:
[----:B------:R-:W-:-:S00]  /*1190*/  BRA `(.L_x_25) ;  /* 0xfffffffc00fc7947 */ /* 0x000fc0000383ffff */
[----:B------:R-:W-:-:S00]  /*11a0*/  NOP ;  /* 0x0000000000007918 */ /* 0x000fc00000000000 */
        /* <DEDUP_REMOVED lines=13> */
.L_x_26:


//--------------------- .nv.shared.reserved.0     --------------------------
	.section	.nv.shared.reserved.0,"aw",@nobits
	.weak		__nv_reservedSMEM_offset_0_alias
	.size		__nv_reservedSMEM_offset_0_alias, 0, 64
	.other		__nv_reservedSMEM_offset_0_alias,@"STO_CUDA_RESERVED_SHARED STV_DEFAULT"
__nv_reservedSMEM_offset_0_alias:
	.zero		0
	.zero		64


//--------------------- .nv.constant0.do_cuda_stuff_kernel --------------------------
	.section	.nv.constant0.do_cuda_stuff_kernel,"a",@progbits
	.sectionflags	@""
	.align	4
.nv.constant0.do_cuda_stuff_kernel:
	.zero		924


//--------------------- SYMBOLS --------------------------

	.type		.nv.reservedSmem.offset0,@object
	.size		.nv.reservedSmem.offset0,0x4
